//
// Generated by NVIDIA NVVM Compiler
//
// Compiler Build ID: CL-36424714
// Cuda compilation tools, release 13.0, V13.0.88
// Based on NVVM 20.0.0
//

.version 9.0
.target sm_100
.address_size 64

	// .globl	_ZN8parallel14GoldbergTarjan11pushrelableEPiS1_iS1_S1_i
.extern .func  (.param .b32 func_retval0) vprintf
(
	.param .b64 vprintf_param_0,
	.param .b64 vprintf_param_1
)
;
.global .align 1 .b8 $str[16] = {116, 104, 114, 101, 97, 100, 110, 105, 100, 120, 58, 32, 37, 100, 10};

.visible .entry _ZN8parallel14GoldbergTarjan11pushrelableEPiS1_iS1_S1_i(
	.param .u64 .ptr .align 1 _ZN8parallel14GoldbergTarjan11pushrelableEPiS1_iS1_S1_i_param_0,
	.param .u64 .ptr .align 1 _ZN8parallel14GoldbergTarjan11pushrelableEPiS1_iS1_S1_i_param_1,
	.param .u32 _ZN8parallel14GoldbergTarjan11pushrelableEPiS1_iS1_S1_i_param_2,
	.param .u64 .ptr .align 1 _ZN8parallel14GoldbergTarjan11pushrelableEPiS1_iS1_S1_i_param_3,
	.param .u64 .ptr .align 1 _ZN8parallel14GoldbergTarjan11pushrelableEPiS1_iS1_S1_i_param_4,
	.param .u32 _ZN8parallel14GoldbergTarjan11pushrelableEPiS1_iS1_S1_i_param_5
)
{
	.local .align 8 .b8 	__local_depot0[8];
	.reg .b64 	%SP;
	.reg .b64 	%SPL;
	.reg .pred 	%p<19>;
	.reg .b32 	%r<104>;
	.reg .b64 	%rd<35>;

	mov.u64 	%SPL, __local_depot0;
	cvta.local.u64 	%SP, %SPL;
	ld.param.u64 	%rd14, [_ZN8parallel14GoldbergTarjan11pushrelableEPiS1_iS1_S1_i_param_1];
	ld.param.u32 	%r45, [_ZN8parallel14GoldbergTarjan11pushrelableEPiS1_iS1_S1_i_param_2];
	ld.param.u64 	%rd15, [_ZN8parallel14GoldbergTarjan11pushrelableEPiS1_iS1_S1_i_param_3];
	ld.param.u64 	%rd16, [_ZN8parallel14GoldbergTarjan11pushrelableEPiS1_iS1_S1_i_param_4];
	ld.param.u32 	%r46, [_ZN8parallel14GoldbergTarjan11pushrelableEPiS1_iS1_S1_i_param_5];
	cvta.to.global.u64 	%rd1, %rd14;
	cvta.to.global.u64 	%rd2, %rd16;
	cvta.to.global.u64 	%rd3, %rd15;
	add.u64 	%rd17, %SP, 0;
	add.u64 	%rd18, %SPL, 0;
	mov.u32 	%r1, %tid.x;
	st.local.u32 	[%rd18], %r1;
	mov.u64 	%rd19, $str;
	cvta.global.u64 	%rd20, %rd19;
	{ // callseq 0, 0
	.param .b64 param0;
	st.param.b64 	[param0], %rd20;
	.param .b64 param1;
	st.param.b64 	[param1], %rd17;
	.param .b32 retval0;
	call.uni (retval0), 
	vprintf, 
	(
	param0, 
	param1
	);
	ld.param.b32 	%r47, [retval0];
	} // callseq 0
	mul.wide.u32 	%rd21, %r1, 4;
	add.s64 	%rd4, %rd3, %rd21;
	ld.global.u32 	%r2, [%rd4];
	setp.lt.s32 	%p1, %r2, 1;
	@%p1 bra 	$L__BB0_22;
	add.s64 	%rd5, %rd2, %rd21;
	ld.global.u32 	%r3, [%rd5];
	setp.ge.s32 	%p2, %r3, %r46;
	@%p2 bra 	$L__BB0_22;
	setp.lt.s32 	%p3, %r45, 1;
	mov.b32 	%r83, 2147483647;
	mov.u32 	%r84, %r83;
	@%p3 bra 	$L__BB0_19;
	mul.lo.s32 	%r4, %r45, %r1;
	and.b32  	%r5, %r45, 3;
	setp.lt.u32 	%p4, %r45, 4;
	mov.b32 	%r84, 2147483647;
	mov.b32 	%r97, 0;
	mov.u32 	%r83, %r84;
	@%p4 bra 	$L__BB0_14;
	and.b32  	%r97, %r45, 2147483644;
	mov.b32 	%r84, 2147483647;
	mov.b32 	%r80, 0;
$L__BB0_5:
	add.s32 	%r55, %r80, %r4;
	mul.wide.u32 	%rd23, %r55, 4;
	add.s64 	%rd6, %rd1, %rd23;
	ld.global.u32 	%r56, [%rd6];
	setp.lt.s32 	%p5, %r56, 1;
	mul.wide.u32 	%rd24, %r80, 4;
	add.s64 	%rd7, %rd2, %rd24;
	@%p5 bra 	$L__BB0_7;
	ld.global.u32 	%r57, [%rd7];
	setp.lt.s32 	%p6, %r57, %r83;
	min.s32 	%r83, %r57, %r83;
	selp.b32 	%r84, %r80, %r84, %p6;
$L__BB0_7:
	ld.global.u32 	%r58, [%rd6+4];
	setp.lt.s32 	%p7, %r58, 1;
	@%p7 bra 	$L__BB0_9;
	add.s32 	%r59, %r80, 1;
	ld.global.u32 	%r60, [%rd7+4];
	setp.lt.s32 	%p8, %r60, %r83;
	min.s32 	%r83, %r60, %r83;
	selp.b32 	%r84, %r59, %r84, %p8;
$L__BB0_9:
	ld.global.u32 	%r61, [%rd6+8];
	setp.lt.s32 	%p9, %r61, 1;
	@%p9 bra 	$L__BB0_11;
	add.s32 	%r62, %r80, 2;
	ld.global.u32 	%r63, [%rd7+8];
	setp.lt.s32 	%p10, %r63, %r83;
	min.s32 	%r83, %r63, %r83;
	selp.b32 	%r84, %r62, %r84, %p10;
$L__BB0_11:
	ld.global.u32 	%r64, [%rd6+12];
	setp.lt.s32 	%p11, %r64, 1;
	@%p11 bra 	$L__BB0_13;
	add.s32 	%r65, %r80, 3;
	ld.global.u32 	%r66, [%rd7+12];
	setp.lt.s32 	%p12, %r66, %r83;
	min.s32 	%r83, %r66, %r83;
	selp.b32 	%r84, %r65, %r84, %p12;
$L__BB0_13:
	add.s32 	%r80, %r80, 4;
	setp.ne.s32 	%p13, %r80, %r97;
	@%p13 bra 	$L__BB0_5;
$L__BB0_14:
	setp.eq.s32 	%p14, %r5, 0;
	@%p14 bra 	$L__BB0_19;
	mul.wide.u32 	%rd25, %r97, 4;
	add.s64 	%rd34, %rd2, %rd25;
	add.s32 	%r67, %r97, %r4;
	mul.wide.u32 	%rd26, %r67, 4;
	add.s64 	%rd33, %rd1, %rd26;
	neg.s32 	%r96, %r5;
$L__BB0_16:
	.pragma "nounroll";
	ld.global.u32 	%r68, [%rd33];
	setp.lt.s32 	%p15, %r68, 1;
	@%p15 bra 	$L__BB0_18;
	ld.global.u32 	%r69, [%rd34];
	setp.lt.s32 	%p16, %r69, %r83;
	min.s32 	%r83, %r69, %r83;
	selp.b32 	%r84, %r97, %r84, %p16;
$L__BB0_18:
	add.s32 	%r97, %r97, 1;
	add.s64 	%rd34, %rd34, 4;
	add.s64 	%rd33, %rd33, 4;
	add.s32 	%r96, %r96, 1;
	setp.ne.s32 	%p17, %r96, 0;
	@%p17 bra 	$L__BB0_16;
$L__BB0_19:
	setp.le.s32 	%p18, %r3, %r83;
	@%p18 bra 	$L__BB0_21;
	mad.lo.s32 	%r71, %r45, %r1, %r84;
	mul.wide.s32 	%rd27, %r71, 4;
	add.s64 	%rd28, %rd1, %rd27;
	ld.global.u32 	%r72, [%rd28];
	min.s32 	%r73, %r2, %r72;
	neg.s32 	%r74, %r73;
	atom.global.add.u32 	%r75, [%rd28], %r74;
	atom.global.add.u32 	%r76, [%rd4], %r74;
	mad.lo.s32 	%r77, %r84, %r45, %r1;
	mul.wide.s32 	%rd29, %r77, 4;
	add.s64 	%rd30, %rd1, %rd29;
	atom.global.add.u32 	%r78, [%rd30], %r73;
	mul.wide.s32 	%rd31, %r84, 4;
	add.s64 	%rd32, %rd3, %rd31;
	atom.global.add.u32 	%r79, [%rd32], %r73;
	bra.uni 	$L__BB0_22;
$L__BB0_21:
	add.s32 	%r70, %r83, 1;
	st.global.u32 	[%rd5], %r70;
$L__BB0_22:
	ret;

}


// ===== COMPILED SASS (sm_100) =====

	.target	sm_100

	.elftype	@"ET_EXEC"


//--------------------- .note.nv.tkinfo           --------------------------
	.section	.note.nv.tkinfo,"",@"SHT_NOTE"
	.sectionflags	@"SHF_NOTE_NV_TKINFO"
	.tkinfo
        /*0018*/ 	.word	0x00000002
        /*0030*/ 	.string	""
        /*0030*/ 	.string	"ptxas"
        /*0030*/ 	.string	"Cuda compilation tools, release 13.0, V13.0.88"
        /*0030*/ 	.string	"Build cuda_13.0.r13.0/compiler.36424714_0"
        /*0030*/ 	.string	"-arch sm_100 -m 64 "



//--------------------- .note.nv.cuinfo           --------------------------
	.section	.note.nv.cuinfo,"",@"SHT_NOTE"
	.sectionflags	@"SHF_NOTE_NV_CUINFO"
        /*0018*/ 	.short	0x0002
        /*001a*/ 	.short	0x0064
        /*001c*/ 	.short	0x0082
	.zero		2


//--------------------- .nv.info                  --------------------------
	.section	.nv.info,"",@"SHT_CUDA_INFO"
	.align	4


	//----- nvinfo : EIATTR_REGCOUNT
	.align		4
        /*0000*/ 	.byte	0x04, 0x2f
        /*0002*/ 	.short	(.L_2 - .L_1)
	.align		4
.L_1:
        /*0004*/ 	.word	index@(_ZN8parallel14GoldbergTarjan11pushrelableEPiS1_iS1_S1_i)
        /*0008*/ 	.word	0x00000020


	//----- nvinfo : EIATTR_FRAME_SIZE
	.align		4
.L_2:
        /*000c*/ 	.byte	0x04, 0x11
        /*000e*/ 	.short	(.L_4 - .L_3)
	.align		4
.L_3:
        /*0010*/ 	.word	index@(_ZN8parallel14GoldbergTarjan11pushrelableEPiS1_iS1_S1_i)
        /*0014*/ 	.word	0x00000008


	//----- nvinfo : EIATTR_MIN_STACK_SIZE
	.align		4
.L_4:
        /*0018*/ 	.byte	0x04, 0x12
        /*001a*/ 	.short	(.L_6 - .L_5)
	.align		4
.L_5:
        /*001c*/ 	.word	index@(_ZN8parallel14GoldbergTarjan11pushrelableEPiS1_iS1_S1_i)
        /*0020*/ 	.word	0x00000008
.L_6:


//--------------------- .nv.compat                --------------------------
	.section	.nv.compat,"",@"SHT_CUDA_COMPAT_INFO"
	.align	4
        /*0000*/ 	.byte	0x02, 0x09, 0x00, 0x00, 0x02, 0x02, 0x01, 0x00, 0x02, 0x05, 0x05, 0x00, 0x03, 0x07, 0x01, 0x01
        /*0010*/ 	.byte	0x02, 0x03, 0x00, 0x00, 0x02, 0x06, 0x01, 0x00, 0x04, 0x0b, 0x08, 0x00, 0x09, 0x00, 0x00, 0x00
        /*0020*/ 	.byte	0x00, 0x00, 0x00, 0x00


//--------------------- .nv.info._ZN8parallel14GoldbergTarjan11pushrelableEPiS1_iS1_S1_i --------------------------
	.section	.nv.info._ZN8parallel14GoldbergTarjan11pushrelableEPiS1_iS1_S1_i,"",@"SHT_CUDA_INFO"
	.sectionflags	@""
	.align	4


	//----- nvinfo : EIATTR_CUDA_API_VERSION
	.align		4
        /*0000*/ 	.byte	0x04, 0x37
        /*0002*/ 	.short	(.L_8 - .L_7)
.L_7:
        /*0004*/ 	.word	0x00000082


	//----- nvinfo : EIATTR_KPARAM_INFO
	.align		4
.L_8:
        /*0008*/ 	.byte	0x04, 0x17
        /*000a*/ 	.short	(.L_10 - .L_9)
.L_9:
        /*000c*/ 	.word	0x00000000
        /*0010*/ 	.short	0x0005
        /*0012*/ 	.short	0x0028
        /*0014*/ 	.byte	0x00, 0xf0, 0x11, 0x00


	//----- nvinfo : EIATTR_KPARAM_INFO
	.align		4
.L_10:
        /*0018*/ 	.byte	0x04, 0x17
        /*001a*/ 	.short	(.L_12 - .L_11)
.L_11:
        /*001c*/ 	.word	0x00000000
        /*0020*/ 	.short	0x0004
        /*0022*/ 	.short	0x0020
        /*0024*/ 	.byte	0x00, 0xf5, 0x21, 0x00


	//----- nvinfo : EIATTR_KPARAM_INFO
	.align		4
.L_12:
        /*0028*/ 	.byte	0x04, 0x17
        /*002a*/ 	.short	(.L_14 - .L_13)
.L_13:
        /*002c*/ 	.word	0x00000000
        /*0030*/ 	.short	0x0003
        /*0032*/ 	.short	0x0018
        /*0034*/ 	.byte	0x00, 0xf5, 0x21, 0x00


	//----- nvinfo : EIATTR_KPARAM_INFO
	.align		4
.L_14:
        /*0038*/ 	.byte	0x04, 0x17
        /*003a*/ 	.short	(.L_16 - .L_15)
.L_15:
        /*003c*/ 	.word	0x00000000
        /*0040*/ 	.short	0x0002
        /*0042*/ 	.short	0x0010
        /*0044*/ 	.byte	0x00, 0xf0, 0x11, 0x00


	//----- nvinfo : EIATTR_KPARAM_INFO
	.align		4
.L_16:
        /*0048*/ 	.byte	0x04, 0x17
        /*004a*/ 	.short	(.L_18 - .L_17)
.L_17:
        /*004c*/ 	.word	0x00000000
        /*0050*/ 	.short	0x0001
        /*0052*/ 	.short	0x0008
        /*0054*/ 	.byte	0x00, 0xf5, 0x21, 0x00


	//----- nvinfo : EIATTR_KPARAM_INFO
	.align		4
.L_18:
        /*0058*/ 	.byte	0x04, 0x17
        /*005a*/ 	.short	(.L_20 - .L_19)
.L_19:
        /*005c*/ 	.word	0x00000000
        /*0060*/ 	.short	0x0000
        /*0062*/ 	.short	0x0000
        /*0064*/ 	.byte	0x00, 0xf5, 0x21, 0x00


	//----- nvinfo : EIATTR_SPARSE_MMA_MASK
	.align		4
.L_20:
        /*0068*/ 	.byte	0x03, 0x50
        /*006a*/ 	.short	0x0000


	//----- nvinfo : EIATTR_MAXREG_COUNT
	.align		4
        /*006c*/ 	.byte	0x03, 0x1b
        /*006e*/ 	.short	0x00ff


	//----- nvinfo : EIATTR_EXTERNS
	.align		4
        /*0070*/ 	.byte	0x04, 0x0f
        /*0072*/ 	.short	(.L_22 - .L_21)


	//   ....[0]....
	.align		4
.L_21:
        /*0074*/ 	.word	index@(vprintf)


	//----- nvinfo : EIATTR_MERCURY_ISA_VERSION
	.align		4
.L_22:
        /*0078*/ 	.byte	0x03, 0x5f
        /*007a*/ 	.short	0x0101


	//----- nvinfo : EIATTR_VRC_CTA_INIT_COUNT
	.align		4
        /*007c*/ 	.byte	0x02, 0x4a
	.zero		1
	.zero		1


	//----- nvinfo : EIATTR_SYSCALL_OFFSETS
	.align		4
        /*0080*/ 	.byte	0x04, 0x46
        /*0082*/ 	.short	(.L_24 - .L_23)


	//   ....[0]....
.L_23:
        /*0084*/ 	.word	0x000000f0


	//----- nvinfo : EIATTR_EXIT_INSTR_OFFSETS
	.align		4
.L_24:
        /*0088*/ 	.byte	0x04, 0x1c
        /*008a*/ 	.short	(.L_26 - .L_25)


	//   ....[0]....
.L_25:
        /*008c*/ 	.word	0x00000140


	//   ....[1]....
        /*0090*/ 	.word	0x000001c0


	//   ....[2]....
        /*0094*/ 	.word	0x000016d0


	//   ....[3]....
        /*0098*/ 	.word	0x00001700


	//----- nvinfo : EIATTR_CRS_STACK_SIZE
	.align		4
.L_26:
        /*009c*/ 	.byte	0x04, 0x1e
        /*009e*/ 	.short	(.L_28 - .L_27)
.L_27:
        /*00a0*/ 	.word	0x00000000


	//----- nvinfo : EIATTR_CBANK_PARAM_SIZE
	.align		4
.L_28:
        /*00a4*/ 	.byte	0x03, 0x19
        /*00a6*/ 	.short	0x002c


	//----- nvinfo : EIATTR_PARAM_CBANK
	.align		4
        /*00a8*/ 	.byte	0x04, 0x0a
        /*00aa*/ 	.short	(.L_30 - .L_29)
	.align		4
.L_29:
        /*00ac*/ 	.word	index@(.nv.constant0._ZN8parallel14GoldbergTarjan11pushrelableEPiS1_iS1_S1_i)
        /*00b0*/ 	.short	0x0380
        /*00b2*/ 	.short	0x002c


	//----- nvinfo : EIATTR_SW_WAR
	.align		4
.L_30:
        /*00b4*/ 	.byte	0x04, 0x36
        /*00b6*/ 	.short	(.L_32 - .L_31)
.L_31:
        /*00b8*/ 	.word	0x00000008
.L_32:


//--------------------- .nv.callgraph             --------------------------
	.section	.nv.callgraph,"",@"SHT_CUDA_CALLGRAPH"
	.align	4
	.sectionentsize	8
	.align		4
        /*0000*/ 	.word	0x00000000
	.align		4
        /*0004*/ 	.word	0xffffffff
	.align		4
        /*0008*/ 	.word	index@(_ZN8parallel14GoldbergTarjan11pushrelableEPiS1_iS1_S1_i)
	.align		4
        /*000c*/ 	.word	index@(vprintf)
	.align		4
        /*0010*/ 	.word	0x00000000
	.align		4
        /*0014*/ 	.word	0xfffffffe
	.align		4
        /*0018*/ 	.word	0x00000000
	.align		4
        /*001c*/ 	.word	0xfffffffd
	.align		4
        /*0020*/ 	.word	0x00000000
	.align		4
        /*0024*/ 	.word	0xfffffffc


//--------------------- .nv.constant4             --------------------------
	.section	.nv.constant4,"a",@progbits
	.align	8
	.align		8
.nv.constant4:
        /*0000*/ 	.dword	vprintf
	.align		8
        /*0008*/ 	.dword	$str


//--------------------- .text._ZN8parallel14GoldbergTarjan11pushrelableEPiS1_iS1_S1_i --------------------------
	.section	.text._ZN8parallel14GoldbergTarjan11pushrelableEPiS1_iS1_S1_i,"ax",@progbits
	.align	128
        .global         _ZN8parallel14GoldbergTarjan11pushrelableEPiS1_iS1_S1_i
        .type           _ZN8parallel14GoldbergTarjan11pushrelableEPiS1_iS1_S1_i,@function
        .size           _ZN8parallel14GoldbergTarjan11pushrelableEPiS1_iS1_S1_i,(.L_x_13 - _ZN8parallel14GoldbergTarjan11pushrelableEPiS1_iS1_S1_i)
        .other          _ZN8parallel14GoldbergTarjan11pushrelableEPiS1_iS1_S1_i,@"STO_CUDA_ENTRY STV_DEFAULT"
_ZN8parallel14GoldbergTarjan11pushrelableEPiS1_iS1_S1_i:
.text._ZN8parallel14GoldbergTarjan11pushrelableEPiS1_iS1_S1_i:
[----:B------:R-:W0:Y:S01]  /*0000*/  LDC R1, c[0x0][0x37c] ;  /* 0x0000df00ff017b82 */ /* 0x000e220000000800 */
[----:B------:R-:W1:Y:S01]  /*0010*/  S2R R2, SR_TID.X ;  /* 0x0000000000027919 */ /* 0x000e620000002100 */
[----:B0-----:R-:W-:Y:S01]  /*0020*/  VIADD R1, R1, 0xfffffff8 ;  /* 0xfffffff801017836 */ /* 0x001fe20000000000 */
[----:B------:R-:W-:Y:S01]  /*0030*/  MOV R0, 0x0 ;  /* 0x0000000000007802 */ /* 0x000fe20000000f00 */
[----:B------:R-:W0:Y:S04]  /*0040*/  LDCU UR4, c[0x0][0x2f8] ;  /* 0x00005f00ff0477ac */ /* 0x000e280008000800 */
[----:B------:R2:W3:Y:S01]  /*0050*/  LDC.64 R8, c[0x4][R0] ;  /* 0x0100000000087b82 */ /* 0x0004e20000000a00 */
[----:B------:R-:W4:Y:S01]  /*0060*/  LDCU.64 UR6, c[0x4][0x8] ;  /* 0x01000100ff0677ac */ /* 0x000f220008000a00 */
[----:B------:R-:W5:Y:S01]  /*0070*/  LDCU UR5, c[0x0][0x2fc] ;  /* 0x00005f80ff0577ac */ /* 0x000f620008000800 */
[----:B------:R-:W1:Y:S01]  /*0080*/  LDCU.64 UR36, c[0x0][0x358] ;  /* 0x00006b00ff2477ac */ /* 0x000e620008000a00 */
[----:B0-----:R-:W-:Y:S01]  /*0090*/  IADD3 R6, P0, PT, R1, UR4, RZ ;  /* 0x0000000401067c10 */ /* 0x001fe2000ff1e0ff */
[----:B----4-:R-:W-:-:S02]  /*00a0*/  IMAD.U32 R4, RZ, RZ, UR6 ;  /* 0x00000006ff047e24 */ /* 0x010fc4000f8e00ff */
[----:B------:R-:W-:Y:S02]  /*00b0*/  IMAD.U32 R5, RZ, RZ, UR7 ;  /* 0x00000007ff057e24 */ /* 0x000fe4000f8e00ff */
[----:B-----5:R-:W-:Y:S01]  /*00c0*/  IMAD.X R7, RZ, RZ, UR5, P0 ;  /* 0x00000005ff077e24 */ /* 0x020fe200080e06ff */
[----:B-1----:R2:W-:Y:S07]  /*00d0*/  STL [R1], R2 ;  /* 0x0000000201007387 */ /* 0x0025ee0000100800 */
[----:B------:R-:W-:-:S07]  /*00e0*/  LEPC R20, `(.L_x_0) ;  /* 0x000000001014794e */ /* 0x000fce0000000000 */
[----:B--23--:R-:W-:Y:S05]  /*00f0*/  CALL.ABS.NOINC R8 ;  /* 0x0000000008007343 */ /* 0x00cfea0003c00000 */
.L_x_0:
[----:B------:R-:W0:Y:S02]  /*0100*/  LDC.64 R8, c[0x0][0x398] ;  /* 0x0000e600ff087b82 */ /* 0x000e240000000a00 */
[----:B0-----:R-:W-:-:S05]  /*0110*/  IMAD.WIDE.U32 R8, R2, 0x4, R8 ;  /* 0x0000000402087825 */ /* 0x001fca00078e0008 */
[----:B------:R-:W2:Y:S02]  /*0120*/  LDG.E R4, desc[UR36][R8.64] ;  /* 0x0000002408047981 */ /* 0x000ea4000c1e1900 */
[----:B--2---:R-:W-:-:S13]  /*0130*/  ISETP.GE.AND P0, PT, R4, 0x1, PT ;  /* 0x000000010400780c */ /* 0x004fda0003f06270 */
[----:B------:R-:W-:Y:S05]  /*0140*/  @!P0 EXIT ;  /* 0x000000000000894d */ /* 0x000fea0003800000 */
[----:B------:R-:W0:Y:S02]  /*0150*/  LDCU.64 UR4, c[0x0][0x3a0] ;  /* 0x00007400ff0477ac */ /* 0x000e240008000a00 */
[----:B0-----:R-:W-:Y:S01]  /*0160*/  IMAD.U32 R10, RZ, RZ, UR4 ;  /* 0x00000004ff0a7e24 */ /* 0x001fe2000f8e00ff */
[----:B------:R-:W0:Y:S01]  /*0170*/  LDCU UR4, c[0x0][0x3a8] ;  /* 0x00007500ff0477ac */ /* 0x000e220008000800 */
[----:B------:R-:W-:Y:S02]  /*0180*/  IMAD.U32 R11, RZ, RZ, UR5 ;  /* 0x00000005ff0b7e24 */ /* 0x000fe4000f8e00ff */
[----:B------:R-:W-:-:S05]  /*0190*/  IMAD.WIDE.U32 R12, R2, 0x4, R10 ;  /* 0x00000004020c7825 */ /* 0x000fca00078e000a */
[----:B------:R-:W0:Y:S02]  /*01a0*/  LDG.E R5, desc[UR36][R12.64] ;  /* 0x000000240c057981 */ /* 0x000e24000c1e1900 */
[----:B0-----:R-:W-:-:S13]  /*01b0*/  ISETP.GE.AND P0, PT, R5, UR4, PT ;  /* 0x0000000405007c0c */ /* 0x001fda000bf06270 */
[----:B------:R-:W-:Y:S05]  /*01c0*/  @P0 EXIT ;  /* 0x000000000000094d */ /* 0x000fea0003800000 */
[----:B------:R-:W0:Y:S01]  /*01d0*/  LDCU UR4, c[0x0][0x390] ;  /* 0x00007200ff0477ac */ /* 0x000e220008000800 */
[----:B------:R-:W-:Y:S02]  /*01e0*/  IMAD.MOV.U32 R0, RZ, RZ, 0x7fffffff ;  /* 0x7fffffffff007424 */ /* 0x000fe400078e00ff */
[----:B------:R-:W-:Y:S02]  /*01f0*/  IMAD.MOV.U32 R3, RZ, RZ, 0x7fffffff ;  /* 0x7fffffffff037424 */ /* 0x000fe400078e00ff */
[----:B0-----:R-:W-:-:S05]  /*0200*/  IMAD.U32 R7, RZ, RZ, UR4 ;  /* 0x00000004ff077e24 */ /* 0x001fca000f8e00ff */
[----:B------:R-:W-:-:S13]  /*0210*/  ISETP.GE.AND P0, PT, R7, 0x1, PT ;  /* 0x000000010700780c */ /* 0x000fda0003f06270 */
[----:B------:R-:W-:Y:S05]  /*0220*/  @!P0 BRA `(.L_x_1) ;  /* 0x0000001000e48947 */ /* 0x000fea0003800000 */
[C---:B------:R-:W-:Y:S01]  /*0230*/  ISETP.GE.U32.AND P0, PT, R7.reuse, 0x4, PT ;  /* 0x000000040700780c */ /* 0x040fe20003f06070 */
[----:B------:R-:W-:Y:S01]  /*0240*/  IMAD.MOV.U32 R3, RZ, RZ, 0x7fffffff ;  /* 0x7fffffffff037424 */ /* 0x000fe200078e00ff */
[----:B------:R-:W-:Y:S01]  /*0250*/  LOP3.LUT R6, R7, 0x3, RZ, 0xc0, !PT ;  /* 0x0000000307067812 */ /* 0x000fe200078ec0ff */
[----:B------:R-:W-:Y:S02]  /*0260*/  IMAD.MOV.U32 R24, RZ, RZ, RZ ;  /* 0x000000ffff187224 */ /* 0x000fe400078e00ff */
[----:B------:R-:W-:-:S08]  /*0270*/  IMAD.MOV.U32 R0, RZ, RZ, 0x7fffffff ;  /* 0x7fffffffff007424 */ /* 0x000fd000078e00ff */
[----:B------:R-:W-:Y:S05]  /*0280*/  @!P0 BRA `(.L_x_2) ;  /* 0x0000001000588947 */ /* 0x000fea0003800000 */
[----:B------:R-:W0:Y:S01]  /*0290*/  LDC.64 R14, c[0x0][0x388] ;  /* 0x0000e200ff0e7b82 */ /* 0x000e220000000a00 */
[----:B------:R-:W-:Y:S01]  /*02a0*/  LOP3.LUT R24, R7, 0x7ffffffc, RZ, 0xc0, !PT ;  /* 0x7ffffffc07187812 */ /* 0x000fe200078ec0ff */
[----:B------:R-:W-:Y:S01]  /*02b0*/  BSSY.RECONVERGENT B0, `(.L_x_2) ;  /* 0x0000113000007945 */ /* 0x000fe20003800200 */
[----:B------:R-:W-:Y:S02]  /*02c0*/  IMAD.MOV.U32 R3, RZ, RZ, 0x7fffffff ;  /* 0x7fffffffff037424 */ /* 0x000fe400078e00ff */
[----:B------:R-:W-:Y:S01]  /*02d0*/  ISETP.GT.AND P0, PT, R24, RZ, PT ;  /* 0x000000ff1800720c */ /* 0x000fe20003f04270 */
[----:B------:R-:W-:-:S12]  /*02e0*/  IMAD.MOV.U32 R27, RZ, RZ, RZ ;  /* 0x000000ffff1b7224 */ /* 0x000fd800078e00ff */
[----:B------:R-:W-:Y:S05]  /*02f0*/  @!P0 BRA `(.L_x_3) ;  /* 0x0000000c00948947 */ /* 0x000fea0003800000 */
[----:B------:R-:W-:Y:S01]  /*0300*/  IMAD.IADD R16, R24, 0x1, -R27 ;  /* 0x0000000118107824 */ /* 0x000fe200078e0a1b */
[----:B------:R-:W-:-:S04]  /*0310*/  PLOP3.LUT P0, PT, PT, PT, PT, 0x80, 0x8 ;  /* 0x000000000008781c */ /* 0x000fc80003f0f070 */
[----:B------:R-:W-:-:S13]  /*0320*/  ISETP.GT.AND P1, PT, R16, 0xc, PT ;  /* 0x0000000c1000780c */ /* 0x000fda0003f24270 */
[----:B------:R-:W-:Y:S05]  /*0330*/  @!P1 BRA `(.L_x_4) ;  /* 0x0000000800509947 */ /* 0x000fea0003800000 */
[----:B------:R-:W1:Y:S01]  /*0340*/  LDC.64 R16, c[0x0][0x388] ;  /* 0x0000e200ff107b82 */ /* 0x000e620000000a00 */
[----:B------:R-:W-:Y:S01]  /*0350*/  BSSY.RECONVERGENT B1, `(.L_x_4) ;  /* 0x0000092000017945 */ /* 0x000fe20003800200 */
[----:B------:R-:W-:Y:S01]  /*0360*/  PLOP3.LUT P0, PT, PT, PT, PT, 0x8, 0x80 ;  /* 0x000000000080781c */ /* 0x000fe20003f0e170 */
[----:B------:R-:W-:-:S12]  /*0370*/  VIADD R25, R24, 0xfffffff4 ;  /* 0xfffffff418197836 */ /* 0x000fd80000000000 */
.L_x_5:
[----:B------:R-:W2:Y:S02]  /*0380*/  LDCU UR4, c[0x0][0x390] ;  /* 0x00007200ff0477ac */ /* 0x000ea40008000800 */
[----:B--2---:R-:W-:Y:S01]  /*0390*/  IMAD.U32 R7, RZ, RZ, UR4 ;  /* 0x00000004ff077e24 */ /* 0x004fe2000f8e00ff */
[----:B------:R-:W2:Y:S03]  /*03a0*/  LDCU.64 UR4, c[0x0][0x3a0] ;  /* 0x00007400ff0477ac */ /* 0x000ea60008000a00 */
[----:B------:R-:W-:-:S04]  /*03b0*/  IMAD R23, R2, R7, R27 ;  /* 0x0000000702177224 */ /* 0x000fc800078e021b */
[----:B-1----:R-:W-:-:S05]  /*03c0*/  IMAD.WIDE.U32 R22, R23, 0x4, R16 ;  /* 0x0000000417167825 */ /* 0x002fca00078e0010 */
[----:B------:R-:W3:Y:S04]  /*03d0*/  LDG.E R10, desc[UR36][R22.64] ;  /* 0x00000024160a7981 */ /* 0x000ee8000c1e1900 */
[----:B------:R-:W4:Y:S01]  /*03e0*/  LDG.E R18, desc[UR36][R22.64+0x4] ;  /* 0x0000042416127981 */ /* 0x000f22000c1e1900 */
[----:B--2---:R-:W-:-:S03]  /*03f0*/  IMAD.U32 R11, RZ, RZ, UR5 ;  /* 0x00000005ff0b7e24 */ /* 0x004fc6000f8e00ff */
[----:B------:R-:W2:Y:S01]  /*0400*/  LDG.E R26, desc[UR36][R22.64+0xc] ;  /* 0x00000c24161a7981 */ /* 0x000ea2000c1e1900 */
[----:B---3--:R-:W-:Y:S01]  /*0410*/  ISETP.GE.AND P5, PT, R10, 0x1, PT ;  /* 0x000000010a00780c */ /* 0x008fe20003fa6270 */
[----:B------:R-:W-:-:S04]  /*0420*/  IMAD.U32 R10, RZ, RZ, UR4 ;  /* 0x00000004ff0a7e24 */ /* 0x000fc8000f8e00ff */
[----:B------:R-:W-:-:S08]  /*0430*/  IMAD.WIDE.U32 R20, R27, 0x4, R10 ;  /* 0x000000041b147825 */ /* 0x000fd000078e000a */
[----:B------:R-:W3:Y:S01]  /*0440*/  @P5 LDG.E R19, desc[UR36][R20.64] ;  /* 0x0000002414135981 */ /* 0x000ee2000c1e1900 */
[----:B----4-:R-:W-:-:S03]  /*0450*/  ISETP.GE.AND P2, PT, R18, 0x1, PT ;  /* 0x000000011200780c */ /* 0x010fc60003f46270 */
[----:B------:R-:W4:Y:S01]  /*0460*/  LDG.E R18, desc[UR36][R22.64+0x8] ;  /* 0x0000082416127981 */ /* 0x000f22000c1e1900 */
[----:B---3--:R-:W-:Y:S02]  /*0470*/  @P5 ISETP.GE.AND P4, PT, R19, R0, PT ;  /* 0x000000001300520c */ /* 0x008fe40003f86270 */
[----:B------:R-:W-:-:S07]  /*0480*/  @P5 VIMNMX R0, PT, PT, R0, R19, PT ;  /* 0x0000001300005248 */ /* 0x000fce0003fe0100 */
[----:B------:R-:W3:Y:S01]  /*0490*/  @P2 LDG.E R19, desc[UR36][R20.64+0x4] ;  /* 0x0000042414132981 */ /* 0x000ee2000c1e1900 */
[----:B----4-:R-:W-:Y:S02]  /*04a0*/  ISETP.GE.AND P6, PT, R18, 0x1, PT ;  /* 0x000000011200780c */ /* 0x010fe40003fc6270 */
[----:B------:R-:W-:Y:S02]  /*04b0*/  PLOP3.LUT P1, PT, PT, PT, PT, 0x80, 0x8 ;  /* 0x000000000008781c */ /* 0x000fe40003f2f070 */
[----:B---3--:R-:W-:-:S04]  /*04c0*/  @P2 ISETP.GE.AND P3, PT, R19, R0, PT ;  /* 0x000000001300220c */ /* 0x008fc80003f66270 */
[----:B------:R-:W-:Y:S02]  /*04d0*/  @P2 PLOP3.LUT P1, PT, P3, PT, PT, 0x80, 0x8 ;  /* 0x000000000008281c */ /* 0x000fe40001f2f070 */
[----:B--2---:R-:W-:Y:S01]  /*04e0*/  ISETP.GE.AND P3, PT, R26, 0x1, PT ;  /* 0x000000011a00780c */ /* 0x004fe20003f66270 */
[----:B------:R-:W-:-:S04]  /*04f0*/  VIADD R26, R27, 0x4 ;  /* 0x000000041b1a7836 */ /* 0x000fc80000000000 */
[----:B------:R-:W-:Y:S01]  /*0500*/  IMAD R29, R2, R7, R26 ;  /* 0x00000007021d7224 */ /* 0x000fe200078e021a */
[----:B------:R-:W-:-:S03]  /*0510*/  @P2 VIMNMX R0, PT, PT, R0, R19, PT ;  /* 0x0000001300002248 */ /* 0x000fc60003fe0100 */
[----:B------:R-:W-:Y:S02]  /*0520*/  IMAD.WIDE.U32 R18, R29, 0x4, R16 ;  /* 0x000000041d127825 */ /* 0x000fe400078e0010 */
[----:B------:R-:W2:Y:S04]  /*0530*/  @P6 LDG.E R29, desc[UR36][R20.64+0x8] ;  /* 0x00000824141d6981 */ /* 0x000ea8000c1e1900 */
[----:B------:R-:W3:Y:S04]  /*0540*/  LDG.E R22, desc[UR36][R18.64] ;  /* 0x0000002412167981 */ /* 0x000ee8000c1e1900 */
[----:B------:R-:W4:Y:S04]  /*0550*/  @P3 LDG.E R28, desc[UR36][R20.64+0xc] ;  /* 0x00000c24141c3981 */ /* 0x000f28000c1e1900 */
[----:B------:R-:W5:Y:S01]  /*0560*/  LDG.E R20, desc[UR36][R18.64+0x4] ;  /* 0x0000042412147981 */ /* 0x000f62000c1e1900 */
[----:B------:R-:W-:-:S02]  /*0570*/  @P5 SEL R3, R27, R3, !P4 ;  /* 0x000000031b035207 */ /* 0x000fc40006000000 */
[----:B------:R-:W-:Y:S01]  /*0580*/  PLOP3.LUT P2, PT, PT, PT, PT, 0x80, 0x8 ;  /* 0x000000000008781c */ /* 0x000fe20003f4f070 */
[----:B------:R-:W-:Y:S01]  /*0590*/  @!P1 VIADD R3, R27, 0x1 ;  /* 0x000000011b039836 */ /* 0x000fe20000000000 */
[----:B--2---:R-:W-:-:S04]  /*05a0*/  @P6 ISETP.GE.AND P5, PT, R29, R0, PT ;  /* 0x000000001d00620c */ /* 0x004fc80003fa6270 */
[----:B------:R-:W-:Y:S02]  /*05b0*/  @P6 PLOP3.LUT P2, PT, P5, PT, PT, 0x80, 0x8 ;  /* 0x000000000008681c */ /* 0x000fe40002f4f070 */
[----:B---3--:R-:W-:Y:S02]  /*05c0*/  ISETP.GE.AND P4, PT, R22, 0x1, PT ;  /* 0x000000011600780c */ /* 0x008fe40003f86270 */
[----:B------:R-:W-:Y:S01]  /*05d0*/  @P6 VIMNMX R0, PT, PT, R0, R29, PT ;  /* 0x0000001d00006248 */ /* 0x000fe20003fe0100 */
[----:B------:R-:W-:-:S03]  /*05e0*/  IMAD.WIDE.U32 R22, R26, 0x4, R10 ;  /* 0x000000041a167825 */ /* 0x000fc600078e000a */
[----:B----4-:R-:W-:-:S05]  /*05f0*/  @P3 ISETP.GE.AND P1, PT, R28, R0, PT ;  /* 0x000000001c00320c */ /* 0x010fca0003f26270 */
[C---:B------:R-:W-:Y:S01]  /*0600*/  @!P2 VIADD R3, R27.reuse, 0x2 ;  /* 0x000000021b03a836 */ /* 0x040fe20000000000 */
[----:B------:R-:W-:Y:S01]  /*0610*/  PLOP3.LUT P2, PT, PT, PT, PT, 0x80, 0x8 ;  /* 0x000000000008781c */ /* 0x000fe20003f4f070 */
[----:B------:R-:W2:Y:S01]  /*0620*/  @P4 LDG.E R29, desc[UR36][R22.64] ;  /* 0x00000024161d4981 */ /* 0x000ea2000c1e1900 */
[----:B------:R-:W-:Y:S02]  /*0630*/  @P3 PLOP3.LUT P2, PT, P1, PT, PT, 0x80, 0x8 ;  /* 0x000000000008381c */ /* 0x000fe40000f4f070 */
[----:B-----5:R-:W-:Y:S02]  /*0640*/  ISETP.GE.AND P1, PT, R20, 0x1, PT ;  /* 0x000000011400780c */ /* 0x020fe40003f26270 */
[----:B------:R-:W-:Y:S01]  /*0650*/  @P3 VIMNMX R0, PT, PT, R0, R28, PT ;  /* 0x0000001c00003248 */ /* 0x000fe20003fe0100 */
[----:B------:R-:W3:Y:S04]  /*0660*/  LDG.E R20, desc[UR36][R18.64+0xc] ;  /* 0x00000c2412147981 */ /* 0x000ee8000c1e1900 */
[----:B------:R-:W4:Y:S06]  /*0670*/  LDG.E R28, desc[UR36][R18.64+0x8] ;  /* 0x00000824121c7981 */ /* 0x000f2c000c1e1900 */
[----:B------:R-:W5:Y:S01]  /*0680*/  @P1 LDG.E R21, desc[UR36][R22.64+0x4] ;  /* 0x0000042416151981 */ /* 0x000f62000c1e1900 */
[----:B------:R-:W-:Y:S01]  /*0690*/  @!P2 VIADD R3, R27, 0x3 ;  /* 0x000000031b03a836 */ /* 0x000fe20000000000 */
[----:B--2---:R-:W-:-:S04]  /*06a0*/  @P4 ISETP.GE.AND P5, PT, R29, R0, PT ;  /* 0x000000001d00420c */ /* 0x004fc80003fa6270 */
[----:B------:R-:W-:Y:S01]  /*06b0*/  @P4 SEL R3, R26, R3, !P5 ;  /* 0x000000031a034207 */ /* 0x000fe20006800000 */
[----:B------:R-:W-:Y:S01]  /*06c0*/  VIADD R26, R27, 0x8 ;  /* 0x000000081b1a7836 */ /* 0x000fe20000000000 */
[----:B------:R-:W-:-:S03]  /*06d0*/  @P4 VIMNMX R0, PT, PT, R0, R29, PT ;  /* 0x0000001d00004248 */ /* 0x000fc60003fe0100 */
[----:B------:R-:W-:Y:S01]  /*06e0*/  IMAD R29, R2, R7, R26 ;  /* 0x00000007021d7224 */ /* 0x000fe200078e021a */
[----:B----4-:R-:W-:Y:S02]  /*06f0*/  ISETP.GE.AND P5, PT, R28, 0x1, PT ;  /* 0x000000011c00780c */ /* 0x010fe40003fa6270 */
[----:B---3--:R-:W-:Y:S02]  /*0700*/  ISETP.GE.AND P4, PT, R20, 0x1, PT ;  /* 0x000000011400780c */ /* 0x008fe40003f86270 */
[----:B-----5:R-:W-:Y:S02]  /*0710*/  @P1 ISETP.GE.AND P3, PT, R21, R0, PT ;  /* 0x000000001500120c */ /* 0x020fe40003f66270 */
[----:B------:R-:W-:Y:S01]  /*0720*/  @P1 VIMNMX R0, PT, PT, R0, R21, PT ;  /* 0x0000001500001248 */ /* 0x000fe20003fe0100 */
[----:B------:R-:W-:-:S06]  /*0730*/  IMAD.WIDE.U32 R20, R29, 0x4, R16 ;  /* 0x000000041d147825 */ /* 0x000fcc00078e0010 */
[----:B------:R-:W2:Y:S04]  /*0740*/  @P5 LDG.E R19, desc[UR36][R22.64+0x8] ;  /* 0x0000082416135981 */ /* 0x000ea8000c1e1900 */
[----:B------:R-:W3:Y:S01]  /*0750*/  LDG.E R18, desc[UR36][R20.64] ;  /* 0x0000002414127981 */ /* 0x000ee2000c1e1900 */
[----:B------:R-:W-:-:S03]  /*0760*/  PLOP3.LUT P2, PT, PT, PT, PT, 0x80, 0x8 ;  /* 0x000000000008781c */ /* 0x000fc60003f4f070 */
[----:B------:R-:W4:Y:S01]  /*0770*/  @P4 LDG.E R29, desc[UR36][R22.64+0xc] ;  /* 0x00000c24161d4981 */ /* 0x000f22000c1e1900 */
[----:B------:R-:W-:-:S03]  /*0780*/  @P1 PLOP3.LUT P2, PT, P3, PT, PT, 0x80, 0x8 ;  /* 0x000000000008181c */ /* 0x000fc60001f4f070 */
[----:B------:R-:W5:Y:S04]  /*0790*/  LDG.E R28, desc[UR36][R20.64+0x8] ;  /* 0x00000824141c7981 */ /* 0x000f68000c1e1900 */
[----:B------:R-:W5:Y:S01]  /*07a0*/  LDG.E R22, desc[UR36][R20.64+0x4] ;  /* 0x0000042414167981 */ /* 0x000f62000c1e1900 */
[----:B------:R-:W-:Y:S02]  /*07b0*/  PLOP3.LUT P1, PT, PT, PT, PT, 0x80, 0x8 ;  /* 0x000000000008781c */ /* 0x000fe40003f2f070 */
[----:B---3--:R-:W-:Y:S02]  /*07c0*/  ISETP.GE.AND P3, PT, R18, 0x1, PT ;  /* 0x000000011200780c */ /* 0x008fe40003f66270 */
[----:B--2---:R-:W-:Y:S02]  /*07d0*/  @P5 ISETP.GE.AND P6, PT, R19, R0, PT ;  /* 0x000000001300520c */ /* 0x004fe40003fc6270 */
[----:B------:R-:W-:Y:S01]  /*07e0*/  @P5 VIMNMX R0, PT, PT, R0, R19, PT ;  /* 0x0000001300005248 */ /* 0x000fe20003fe0100 */
[----:B------:R-:W-:-:S08]  /*07f0*/  IMAD.WIDE.U32 R18, R26, 0x4, R10 ;  /* 0x000000041a127825 */ /* 0x000fd000078e000a */
[----:B------:R-:W2:Y:S01]  /*0800*/  @P3 LDG.E R23, desc[UR36][R18.64] ;  /* 0x0000002412173981 */ /* 0x000ea2000c1e1900 */
[----:B------:R-:W-:Y:S01]  /*0810*/  @P5 PLOP3.LUT P1, PT, P6, PT, PT, 0x80, 0x8 ;  /* 0x000000000008581c */ /* 0x000fe2000372f070 */
[----:B------:R-:W-:Y:S01]  /*0820*/  @!P2 VIADD R3, R27, 0x5 ;  /* 0x000000051b03a836 */ /* 0x000fe20000000000 */
[----:B----4-:R-:W-:-:S11]  /*0830*/  @P4 ISETP.GE.AND P2, PT, R29, R0, PT ;  /* 0x000000001d00420c */ /* 0x010fd60003f46270 */
[----:B------:R-:W-:Y:S01]  /*0840*/  @!P1 VIADD R3, R27, 0x6 ;  /* 0x000000061b039836 */ /* 0x000fe20000000000 */
[----:B------:R-:W-:Y:S02]  /*0850*/  PLOP3.LUT P1, PT, PT, PT, PT, 0x80, 0x8 ;  /* 0x000000000008781c */ /* 0x000fe40003f2f070 */
[----:B------:R-:W-:Y:S02]  /*0860*/  @P4 PLOP3.LUT P1, PT, P2, PT, PT, 0x80, 0x8 ;  /* 0x000000000008481c */ /* 0x000fe4000172f070 */
[----:B-----5:R-:W-:Y:S02]  /*0870*/  ISETP.GE.AND P2, PT, R22, 0x1, PT ;  /* 0x000000011600780c */ /* 0x020fe40003f46270 */
[----:B------:R-:W-:Y:S01]  /*0880*/  @P4 VIMNMX R0, PT, PT, R0, R29, PT ;  /* 0x0000001d00004248 */ /* 0x000fe20003fe0100 */
[----:B------:R1:W3:Y:S03]  /*0890*/  LDG.E R22, desc[UR36][R20.64+0xc] ;  /* 0x00000c2414167981 */ /* 0x0002e6000c1e1900 */
[----:B--2---:R-:W-:-:S02]  /*08a0*/  @P3 ISETP.GE.AND P6, PT, R23, R0, PT ;  /* 0x000000001700320c */ /* 0x004fc40003fc6270 */
[----:B------:R-:W-:-:S05]  /*08b0*/  @P3 VIMNMX R0, PT, PT, R0, R23, PT ;  /* 0x0000001700003248 */ /* 0x000fca0003fe0100 */
[----:B------:R-:W2:Y:S01]  /*08c0*/  @P2 LDG.E R23, desc[UR36][R18.64+0x4] ;  /* 0x0000042412172981 */ /* 0x000ea2000c1e1900 */
[----:B------:R-:W-:-:S05]  /*08d0*/  @!P1 VIADD R3, R27, 0x7 ;  /* 0x000000071b039836 */ /* 0x000fca0000000000 */
[----:B------:R-:W-:Y:S01]  /*08e0*/  @P3 SEL R3, R26, R3, !P6 ;  /* 0x000000031a033207 */ /* 0x000fe20007000000 */
[----:B------:R-:W-:Y:S01]  /*08f0*/  VIADD R26, R27, 0xc ;  /* 0x0000000c1b1a7836 */ /* 0x000fe20000000000 */
[----:B------:R-:W-:-:S03]  /*0900*/  ISETP.GE.AND P3, PT, R28, 0x1, PT ;  /* 0x000000011c00780c */ /* 0x000fc60003f66270 */
[----:B------:R-:W-:-:S04]  /*0910*/  IMAD R29, R2, R7, R26 ;  /* 0x00000007021d7224 */ /* 0x000fc800078e021a */
[----:B-1----:R-:W-:Y:S01]  /*0920*/  IMAD.WIDE.U32 R20, R29, 0x4, R16 ;  /* 0x000000041d147825 */ /* 0x002fe200078e0010 */
[----:B---3--:R-:W-:-:S04]  /*0930*/  ISETP.GE.AND P4, PT, R22, 0x1, PT ;  /* 0x000000011600780c */ /* 0x008fc80003f86270 */
[----:B------:R-:W3:Y:S01]  /*0940*/  LDG.E R22, desc[UR36][R20.64] ;  /* 0x0000002414167981 */ /* 0x000ee2000c1e1900 */
[----:B------:R-:W-:-:S08]  /*0950*/  PLOP3.LUT P5, PT, PT, PT, PT, 0x80, 0x8 ;  /* 0x000000000008781c */ /* 0x000fd00003faf070 */
[----:B------:R-:W4:Y:S01]  /*0960*/  @P4 LDG.E R29, desc[UR36][R18.64+0xc] ;  /* 0x00000c24121d4981 */ /* 0x000f22000c1e1900 */
[----:B--2---:R-:W-:Y:S02]  /*0970*/  @P2 ISETP.GE.AND P1, PT, R23, R0, PT ;  /* 0x000000001700220c */ /* 0x004fe40003f26270 */
[----:B------:R-:W-:Y:S02]  /*0980*/  @P2 VIMNMX R0, PT, PT, R0, R23, PT ;  /* 0x0000001700002248 */ /* 0x000fe40003fe0100 */
[----:B------:R-:W2:Y:S01]  /*0990*/  @P3 LDG.E R23, desc[UR36][R18.64+0x8] ;  /* 0x0000082412173981 */ /* 0x000ea2000c1e1900 */
[----:B------:R-:W-:-:S03]  /*09a0*/  @P2 PLOP3.LUT P5, PT, P1, PT, PT, 0x80, 0x8 ;  /* 0x000000000008281c */ /* 0x000fc60000faf070 */
[----:B------:R-:W5:Y:S01]  /*09b0*/  LDG.E R18, desc[UR36][R20.64+0x4] ;  /* 0x0000042414127981 */ /* 0x000f62000c1e1900 */
[----:B---3--:R-:W-:Y:S02]  /*09c0*/  ISETP.GE.AND P1, PT, R22, 0x1, PT ;  /* 0x000000011600780c */ /* 0x008fe40003f26270 */
[----:B------:R-:W-:Y:S02]  /*09d0*/  PLOP3.LUT P2, PT, PT, PT, PT, 0x80, 0x8 ;  /* 0x000000000008781c */ /* 0x000fe40003f4f070 */
[----:B--2---:R-:W-:Y:S02]  /*09e0*/  @P3 ISETP.GE.AND P6, PT, R23, R0, PT ;  /* 0x000000001700320c */ /* 0x004fe40003fc6270 */
[----:B------:R-:W-:Y:S01]  /*09f0*/  @P3 VIMNMX R0, PT, PT, R0, R23, PT ;  /* 0x0000001700003248 */ /* 0x000fe20003fe0100 */
[----:B------:R-:W-:-:S06]  /*0a00*/  IMAD.WIDE.U32 R22, R26, 0x4, R10 ;  /* 0x000000041a167825 */ /* 0x000fcc00078e000a */
[----:B------:R-:W2:Y:S01]  /*0a10*/  @P1 LDG.E R19, desc[UR36][R22.64] ;  /* 0x0000002416131981 */ /* 0x000ea2000c1e1900 */
[----:B------:R-:W-:Y:S01]  /*0a20*/  @P3 PLOP3.LUT P2, PT, P6, PT, PT, 0x80, 0x8 ;  /* 0x000000000008381c */ /* 0x000fe2000374f070 */
[----:B------:R-:W-:Y:S01]  /*0a30*/  @!P5 VIADD R3, R27, 0x9 ;  /* 0x000000091b03d836 */ /* 0x000fe20000000000 */
[----:B----4-:R-:W-:Y:S02]  /*0a40*/  @P4 ISETP.GE.AND P5, PT, R29, R0, PT ;  /* 0x000000001d00420c */ /* 0x010fe40003fa6270 */
[----:B------:R-:W-:-:S09]  /*0a50*/  @P4 VIMNMX R0, PT, PT, R0, R29, PT ;  /* 0x0000001d00004248 */ /* 0x000fd20003fe0100 */
[----:B------:R-:W-:Y:S01]  /*0a60*/  @!P2 VIADD R3, R27, 0xa ;  /* 0x0000000a1b03a836 */ /* 0x000fe20000000000 */
[----:B-----5:R-:W-:Y:S02]  /*0a70*/  ISETP.GE.AND P2, PT, R18, 0x1, PT ;  /* 0x000000011200780c */ /* 0x020fe40003f46270 */
[----:B------:R-:W3:Y:S01]  /*0a80*/  LDG.E R18, desc[UR36][R20.64+0x8] ;  /* 0x0000082414127981 */ /* 0x000ee2000c1e1900 */
[----:B--2---:R-:W-:Y:S02]  /*0a90*/  @P1 ISETP.GE.AND P6, PT, R19, R0, PT ;  /* 0x000000001300120c */ /* 0x004fe40003fc6270 */
[----:B------:R-:W-:-:S08]  /*0aa0*/  @P1 VIMNMX R0, PT, PT, R0, R19, PT ;  /* 0x0000001300001248 */ /* 0x000fd00003fe0100 */
[----:B------:R-:W2:Y:S01]  /*0ab0*/  @P2 LDG.E R19, desc[UR36][R22.64+0x4] ;  /* 0x0000042416132981 */ /* 0x000ea2000c1e1900 */
[----:B------:R-:W-:Y:S02]  /*0ac0*/  PLOP3.LUT P3, PT, PT, PT, PT, 0x80, 0x8 ;  /* 0x000000000008781c */ /* 0x000fe40003f6f070 */
[----:B------:R-:W-:Y:S02]  /*0ad0*/  @P4 PLOP3.LUT P3, PT, P5, PT, PT, 0x80, 0x8 ;  /* 0x000000000008481c */ /* 0x000fe40002f6f070 */
[----:B--2---:R-:W-:Y:S02]  /*0ae0*/  @P2 ISETP.GE.AND P5, PT, R19, R0, PT ;  /* 0x000000001300220c */ /* 0x004fe40003fa6270 */
[----:B------:R-:W-:Y:S02]  /*0af0*/  @P2 VIMNMX R0, PT, PT, R0, R19, PT ;  /* 0x0000001300002248 */ /* 0x000fe40003fe0100 */
[----:B------:R-:W2:Y:S07]  /*0b00*/  LDG.E R19, desc[UR36][R20.64+0xc] ;  /* 0x00000c2414137981 */ /* 0x000eae000c1e1900 */
[----:B------:R-:W-:Y:S01]  /*0b10*/  @!P3 VIADD R3, R27, 0xb ;  /* 0x0000000b1b03b836 */ /* 0x000fe20000000000 */
[----:B---3--:R-:W-:-:S02]  /*0b20*/  ISETP.GE.AND P3, PT, R18, 0x1, PT ;  /* 0x000000011200780c */ /* 0x008fc40003f66270 */
[----:B------:R-:W-:Y:S02]  /*0b30*/  PLOP3.LUT P4, PT, PT, PT, PT, 0x80, 0x8 ;  /* 0x000000000008781c */ /* 0x000fe40003f8f070 */
[----:B------:R-:W-:Y:S02]  /*0b40*/  @P2 PLOP3.LUT P4, PT, P5, PT, PT, 0x80, 0x8 ;  /* 0x000000000008281c */ /* 0x000fe40002f8f070 */
[----:B--2---:R-:W-:-:S07]  /*0b50*/  ISETP.GE.AND P5, PT, R19, 0x1, PT ;  /* 0x000000011300780c */ /* 0x004fce0003fa6270 */
[----:B------:R-:W2:Y:S06]  /*0b60*/  @P3 LDG.E R19, desc[UR36][R22.64+0x8] ;  /* 0x0000082416133981 */ /* 0x000eac000c1e1900 */
[----:B------:R-:W3:Y:S01]  /*0b70*/  @P5 LDG.E R29, desc[UR36][R22.64+0xc] ;  /* 0x00000c24161d5981 */ /* 0x000ee2000c1e1900 */
[----:B------:R-:W-:Y:S02]  /*0b80*/  @P1 SEL R3, R26, R3, !P6 ;  /* 0x000000031a031207 */ /* 0x000fe40007000000 */
[----:B------:R-:W-:Y:S01]  /*0b90*/  PLOP3.LUT P1, PT, PT, PT, PT, 0x80, 0x8 ;  /* 0x000000000008781c */ /* 0x000fe20003f2f070 */
[----:B------:R-:W-:Y:S01]  /*0ba0*/  @!P4 VIADD R3, R27, 0xd ;  /* 0x0000000d1b03c836 */ /* 0x000fe20000000000 */
[----:B------:R-:W-:-:S02]  /*0bb0*/  PLOP3.LUT P4, PT, PT, PT, PT, 0x80, 0x8 ;  /* 0x000000000008781c */ /* 0x000fc40003f8f070 */
[----:B--2---:R-:W-:Y:S02]  /*0bc0*/  @P3 ISETP.GE.AND P6, PT, R19, R0, PT ;  /* 0x000000001300320c */ /* 0x004fe40003fc6270 */
[----:B------:R-:W-:Y:S02]  /*0bd0*/  @P3 VIMNMX R0, PT, PT, R0, R19, PT ;  /* 0x0000001300003248 */ /* 0x000fe40003fe0100 */
[----:B------:R-:W-:Y:S02]  /*0be0*/  @P3 PLOP3.LUT P1, PT, P6, PT, PT, 0x80, 0x8 ;  /* 0x000000000008381c */ /* 0x000fe4000372f070 */
[----:B---3--:R-:W-:-:S04]  /*0bf0*/  @P5 ISETP.GE.AND P6, PT, R29, R0, PT ;  /* 0x000000001d00520c */ /* 0x008fc80003fc6270 */
[----:B------:R-:W-:-:S07]  /*0c00*/  @P5 PLOP3.LUT P4, PT, P6, PT, PT, 0x80, 0x8 ;  /* 0x000000000008581c */ /* 0x000fce000378f070 */
[----:B------:R-:W-:-:S06]  /*0c10*/  @!P1 VIADD R3, R27, 0xe ;  /* 0x0000000e1b039836 */ /* 0x000fcc0000000000 */
[C---:B------:R-:W-:Y:S02]  /*0c20*/  @!P4 VIADD R3, R27.reuse, 0xf ;  /* 0x0000000f1b03c836 */ /* 0x040fe40000000000 */
[----:B------:R-:W-:-:S05]  /*0c30*/  VIADD R27, R27, 0x10 ;  /* 0x000000101b1b7836 */ /* 0x000fca0000000000 */
[----:B------:R-:W-:Y:S02]  /*0c40*/  ISETP.GE.AND P1, PT, R27, R25, PT ;  /* 0x000000191b00720c */ /* 0x000fe40003f26270 */
[----:B------:R-:W-:-:S11]  /*0c50*/  @P5 VIMNMX R0, PT, PT, R0, R29, PT ;  /* 0x0000001d00005248 */ /* 0x000fd60003fe0100 */
[----:B------:R-:W-:Y:S05]  /*0c60*/  @!P1 BRA `(.L_x_5) ;  /* 0xfffffff400c49947 */ /* 0x000fea000383ffff */
[----:B------:R-:W-:Y:S05]  /*0c70*/  BSYNC.RECONVERGENT B1 ;  /* 0x0000000000017941 */ /* 0x000fea0003800200 */
.L_x_4:
[----:B------:R-:W-:Y:S01]  /*0c80*/  IMAD.IADD R16, R24, 0x1, -R27 ;  /* 0x0000000118107824 */ /* 0x000fe200078e0a1b */
[----:B------:R-:W-:Y:S04]  /*0c90*/  BSSY.RECONVERGENT B1, `(.L_x_6) ;  /* 0x0000049000017945 */ /* 0x000fe80003800200 */
[----:B------:R-:W-:-:S13]  /*0ca0*/  ISETP.GT.AND P1, PT, R16, 0x4, PT ;  /* 0x000000041000780c */ /* 0x000fda0003f24270 */
[----:B------:R-:W-:Y:S05]  /*0cb0*/  @!P1 BRA `(.L_x_7) ;  /* 0x0000000400189947 */ /* 0x000fea0003800000 */
[----:B------:R-:W1:Y:S01]  /*0cc0*/  LDC.64 R16, c[0x0][0x388] ;  /* 0x0000e200ff107b82 */ /* 0x000e620000000a00 */
[----:B------:R-:W-:-:S04]  /*0cd0*/  IMAD R21, R2, R7, R27 ;  /* 0x0000000702157224 */ /* 0x000fc800078e021b */
[----:B-1----:R-:W-:-:S05]  /*0ce0*/  IMAD.WIDE.U32 R20, R21, 0x4, R16 ;  /* 0x0000000415147825 */ /* 0x002fca00078e0010 */
[----:B------:R-:W2:Y:S04]  /*0cf0*/  LDG.E R18, desc[UR36][R20.64] ;  /* 0x0000002414127981 */ /* 0x000ea8000c1e1900 */
[----:B------:R-:W3:Y:S04]  /*0d00*/  LDG.E R22, desc[UR36][R20.64+0x4] ;  /* 0x0000042414167981 */ /* 0x000ee8000c1e1900 */
[----:B------:R-:W4:Y:S04]  /*0d10*/  LDG.E R25, desc[UR36][R20.64+0x8] ;  /* 0x0000082414197981 */ /* 0x000f28000c1e1900 */
[----:B------:R-:W5:Y:S01]  /*0d20*/  LDG.E R26, desc[UR36][R20.64+0xc] ;  /* 0x00000c24141a7981 */ /* 0x000f62000c1e1900 */
[----:B--2---:R-:W-:Y:S01]  /*0d30*/  ISETP.GE.AND P4, PT, R18, 0x1, PT ;  /* 0x000000011200780c */ /* 0x004fe20003f86270 */
[----:B------:R-:W-:-:S12]  /*0d40*/  IMAD.WIDE.U32 R18, R27, 0x4, R10 ;  /* 0x000000041b127825 */ /* 0x000fd800078e000a */
[----:B------:R-:W2:Y:S01]  /*0d50*/  @P4 LDG.E R23, desc[UR36][R18.64] ;  /* 0x0000002412174981 */ /* 0x000ea2000c1e1900 */
[----:B---3--:R-:W-:Y:S01]  /*0d60*/  ISETP.GE.AND P0, PT, R22, 0x1, PT ;  /* 0x000000011600780c */ /* 0x008fe20003f06270 */
[----:B------:R-:W-:Y:S01]  /*0d70*/  VIADD R22, R27, 0x4 ;  /* 0x000000041b167836 */ /* 0x000fe20000000000 */
[----:B----4-:R-:W-:-:S03]  /*0d80*/  ISETP.GE.AND P1, PT, R25, 0x1, PT ;  /* 0x000000011900780c */ /* 0x010fc60003f26270 */
[----:B------:R-:W-:-:S04]  /*0d90*/  IMAD R25, R2, R7, R22 ;  /* 0x0000000702197224 */ /* 0x000fc800078e0216 */
[----:B------:R-:W-:-:S04]  /*0da0*/  IMAD.WIDE.U32 R16, R25, 0x4, R16 ;  /* 0x0000000419107825 */ /* 0x000fc800078e0010 */
[----:B------:R-:W3:Y:S01]  /*0db0*/  @P0 LDG.E R25, desc[UR36][R18.64+0x4] ;  /* 0x0000042412190981 */ /* 0x000ee2000c1e1900 */
[----:B-----5:R-:W-:-:S03]  /*0dc0*/  ISETP.GE.AND P2, PT, R26, 0x1, PT ;  /* 0x000000011a00780c */ /* 0x020fc60003f46270 */
[----:B------:R-:W4:Y:S04]  /*0dd0*/  LDG.E R26, desc[UR36][R16.64] ;  /* 0x00000024101a7981 */ /* 0x000f28000c1e1900 */
[----:B------:R-:W5:Y:S04]  /*0de0*/  LDG.E R20, desc[UR36][R16.64+0x4] ;  /* 0x0000042410147981 */ /* 0x000f68000c1e1900 */
[----:B------:R-:W5:Y:S01]  /*0df0*/  LDG.E R21, desc[UR36][R16.64+0x8] ;  /* 0x0000082410157981 */ /* 0x000f62000c1e1900 */
[----:B------:R-:W-:-:S03]  /*0e00*/  PLOP3.LUT P6, PT, PT, PT, PT, 0x80, 0x8 ;  /* 0x000000000008781c */ /* 0x000fc60003fcf070 */
[----:B------:R-:W5:Y:S04]  /*0e10*/  @P2 LDG.E R29, desc[UR36][R18.64+0xc] ;  /* 0x00000c24121d2981 */ /* 0x000f68000c1e1900 */
[----:B------:R-:W5:Y:S01]  /*0e20*/  LDG.E R16, desc[UR36][R16.64+0xc] ;  /* 0x00000c2410107981 */ /* 0x000f62000c1e1900 */
[----:B--2---:R-:W-:Y:S02]  /*0e30*/  @P4 ISETP.GE.AND P5, PT, R23, R0, PT ;  /* 0x000000001700420c */ /* 0x004fe40003fa6270 */
[----:B------:R-:W-:Y:S02]  /*0e40*/  @P4 VIMNMX R0, PT, PT, R0, R23, PT ;  /* 0x0000001700004248 */ /* 0x000fe40003fe0100 */
[----:B------:R-:W2:Y:S01]  /*0e50*/  @P1 LDG.E R23, desc[UR36][R18.64+0x8] ;  /* 0x0000082412171981 */ /* 0x000ea2000c1e1900 */
[----:B------:R-:W-:-:S02]  /*0e60*/  @P4 SEL R3, R27, R3, !P5 ;  /* 0x000000031b034207 */ /* 0x000fc40006800000 */
[----:B---3--:R-:W-:-:S04]  /*0e70*/  @P0 ISETP.GE.AND P3, PT, R25, R0, PT ;  /* 0x000000001900020c */ /* 0x008fc80003f66270 */
[----:B------:R-:W-:Y:S02]  /*0e80*/  @P0 PLOP3.LUT P6, PT, P3, PT, PT, 0x80, 0x8 ;  /* 0x000000000008081c */ /* 0x000fe40001fcf070 */
[----:B----4-:R-:W-:Y:S02]  /*0e90*/  ISETP.GE.AND P3, PT, R26, 0x1, PT ;  /* 0x000000011a00780c */ /* 0x010fe40003f66270 */
[----:B-----5:R-:W-:Y:S02]  /*0ea0*/  ISETP.GE.AND P5, PT, R20, 0x1, PT ;  /* 0x000000011400780c */ /* 0x020fe40003fa6270 */
[----:B------:R-:W-:Y:S01]  /*0eb0*/  ISETP.GE.AND P4, PT, R21, 0x1, PT ;  /* 0x000000011500780c */ /* 0x000fe20003f86270 */
[----:B------:R-:W-:Y:S01]  /*0ec0*/  IMAD.WIDE.U32 R20, R22, 0x4, R10 ;  /* 0x0000000416147825 */ /* 0x000fe200078e000a */
[----:B------:R-:W-:-:S05]  /*0ed0*/  @P0 VIMNMX R0, PT, PT, R0, R25, PT ;  /* 0x0000001900000248 */ /* 0x000fca0003fe0100 */
[----:B------:R-:W-:Y:S02]  /*0ee0*/  @!P6 VIADD R3, R27, 0x1 ;  /* 0x000000011b03e836 */ /* 0x000fe40000000000 */
[----:B------:R-:W3:Y:S04]  /*0ef0*/  @P3 LDG.E R19, desc[UR36][R20.64] ;  /* 0x0000002414133981 */ /* 0x000ee8000c1e1900 */
[----:B------:R-:W4:Y:S01]  /*0f00*/  @P4 LDG.E R25, desc[UR36][R20.64+0x8] ;  /* 0x0000082414194981 */ /* 0x000f22000c1e1900 */
[----:B--2---:R-:W-:Y:S02]  /*0f10*/  @P1 ISETP.GE.AND P6, PT, R23, R0, PT ;  /* 0x000000001700120c */ /* 0x004fe40003fc6270 */
[----:B------:R-:W-:Y:S02]  /*0f20*/  @P1 VIMNMX R0, PT, PT, R0, R23, PT ;  /* 0x0000001700001248 */ /* 0x000fe40003fe0100 */
[----:B------:R-:W2:Y:S01]  /*0f30*/  @P5 LDG.E R23, desc[UR36][R20.64+0x4] ;  /* 0x0000042414175981 */ /* 0x000ea2000c1e1900 */
[----:B------:R-:W-:-:S02]  /*0f40*/  PLOP3.LUT P0, PT, PT, PT, PT, 0x80, 0x8 ;  /* 0x000000000008781c */ /* 0x000fc40003f0f070 */
[----:B------:R-:W-:Y:S02]  /*0f50*/  @P1 PLOP3.LUT P0, PT, P6, PT, PT, 0x80, 0x8 ;  /* 0x000000000008181c */ /* 0x000fe4000370f070 */
[----:B------:R-:W-:Y:S02]  /*0f60*/  @P2 ISETP.GE.AND P6, PT, R29, R0, PT ;  /* 0x000000001d00220c */ /* 0x000fe40003fc6270 */
[----:B------:R-:W-:-:S09]  /*0f70*/  @P2 VIMNMX R0, PT, PT, R0, R29, PT ;  /* 0x0000001d00002248 */ /* 0x000fd20003fe0100 */
[----:B------:R-:W-:Y:S01]  /*0f80*/  @!P0 VIADD R3, R27, 0x2 ;  /* 0x000000021b038836 */ /* 0x000fe20000000000 */
[----:B------:R-:W-:Y:S02]  /*0f90*/  PLOP3.LUT P0, PT, PT, PT, PT, 0x80, 0x8 ;  /* 0x000000000008781c */ /* 0x000fe40003f0f070 */
[----:B------:R-:W-:Y:S02]  /*0fa0*/  @P2 PLOP3.LUT P0, PT, P6, PT, PT, 0x80, 0x8 ;  /* 0x000000000008281c */ /* 0x000fe4000370f070 */
[----:B---3--:R-:W-:Y:S02]  /*0fb0*/  @P3 ISETP.GE.AND P6, PT, R19, R0, PT ;  /* 0x000000001300320c */ /* 0x008fe40003fc6270 */
[----:B------:R-:W-:-:S09]  /*0fc0*/  @P3 VIMNMX R0, PT, PT, R0, R19, PT ;  /* 0x0000001300003248 */ /* 0x000fd20003fe0100 */
[----:B------:R-:W-:Y:S01]  /*0fd0*/  @!P0 VIADD R3, R27, 0x3 ;  /* 0x000000031b038836 */ /* 0x000fe20000000000 */
[----:B------:R-:W-:Y:S02]  /*0fe0*/  PLOP3.LUT P0, PT, PT, PT, PT, 0x80, 0x8 ;  /* 0x000000000008781c */ /* 0x000fe40003f0f070 */
[----:B--2---:R-:W-:Y:S02]  /*0ff0*/  @P5 ISETP.GE.AND P1, PT, R23, R0, PT ;  /* 0x000000001700520c */ /* 0x004fe40003f26270 */
[----:B------:R-:W-:Y:S02]  /*1000*/  @P5 VIMNMX R0, PT, PT, R0, R23, PT ;  /* 0x0000001700005248 */ /* 0x000fe40003fe0100 */
[----:B------:R-:W-:Y:S02]  /*1010*/  @P5 PLOP3.LUT P0, PT, P1, PT, PT, 0x80, 0x8 ;  /* 0x000000000008581c */ /* 0x000fe40000f0f070 */
[----:B----4-:R-:W-:Y:S02]  /*1020*/  @P4 ISETP.GE.AND P2, PT, R25, R0, PT ;  /* 0x000000001900420c */ /* 0x010fe40003f46270 */
[----:B------:R-:W-:-:S02]  /*1030*/  PLOP3.LUT P1, PT, PT, PT, PT, 0x80, 0x8 ;  /* 0x000000000008781c */ /* 0x000fc40003f2f070 */
[----:B------:R-:W-:Y:S02]  /*1040*/  @P4 PLOP3.LUT P1, PT, P2, PT, PT, 0x80, 0x8 ;  /* 0x000000000008481c */ /* 0x000fe4000172f070 */
[----:B------:R-:W-:-:S13]  /*1050*/  ISETP.GE.AND P2, PT, R16, 0x1, PT ;  /* 0x000000011000780c */ /* 0x000fda0003f46270 */
[----:B------:R-:W2:Y:S01]  /*1060*/  @P2 LDG.E R21, desc[UR36][R20.64+0xc] ;  /* 0x00000c2414152981 */ /* 0x000ea2000c1e1900 */
[----:B------:R-:W-:Y:S02]  /*1070*/  @P4 VIMNMX R0, PT, PT, R0, R25, PT ;  /* 0x0000001900004248 */ /* 0x000fe40003fe0100 */
[C---:B------:R-:W-:Y:S02]  /*1080*/  @P3 SEL R3, R22.reuse, R3, !P6 ;  /* 0x0000000316033207 */ /* 0x040fe40007000000 */
[----:B------:R-:W-:Y:S01]  /*1090*/  PLOP3.LUT P3, PT, PT, PT, PT, 0x80, 0x8 ;  /* 0x000000000008781c */ /* 0x000fe20003f6f070 */
[C---:B------:R-:W-:Y:S01]  /*10a0*/  @!P0 VIADD R3, R22.reuse, 0x1 ;  /* 0x0000000116038836 */ /* 0x040fe20000000000 */
[----:B------:R-:W-:Y:S01]  /*10b0*/  PLOP3.LUT P0, PT, PT, PT, PT, 0x8, 0x80 ;  /* 0x000000000080781c */ /* 0x000fe20003f0e170 */
[C---:B------:R-:W-:Y:S02]  /*10c0*/  @!P1 VIADD R3, R22.reuse, 0x2 ;  /* 0x0000000216039836 */ /* 0x040fe40000000000 */
[----:B------:R-:W-:Y:S01]  /*10d0*/  VIADD R27, R22, 0x4 ;  /* 0x00000004161b7836 */ /* 0x000fe20000000000 */
[----:B--2---:R-:W-:-:S04]  /*10e0*/  @P2 ISETP.GE.AND P6, PT, R21, R0, PT ;  /* 0x000000001500220c */ /* 0x004fc80003fc6270 */
[----:B------:R-:W-:Y:S02]  /*10f0*/  @P2 PLOP3.LUT P3, PT, P6, PT, PT, 0x80, 0x8 ;  /* 0x000000000008281c */ /* 0x000fe4000376f070 */
[----:B------:R-:W-:-:S11]  /*1100*/  @P2 VIMNMX R0, PT, PT, R0, R21, PT ;  /* 0x0000001500002248 */ /* 0x000fd60003fe0100 */
[----:B------:R-:W-:-:S07]  /*1110*/  @!P3 VIADD R3, R22, 0x3 ;  /* 0x000000031603b836 */ /* 0x000fce0000000000 */
.L_x_7:
[----:B------:R-:W-:Y:S05]  /*1120*/  BSYNC.RECONVERGENT B1 ;  /* 0x0000000000017941 */ /* 0x000fea0003800200 */
.L_x_6:
[----:B------:R-:W-:-:S13]  /*1130*/  ISETP.NE.OR P0, PT, R27, R24, P0 ;  /* 0x000000181b00720c */ /* 0x000fda0000705670 */
[----:B------:R-:W-:Y:S05]  /*1140*/  @!P0 BRA `(.L_x_8) ;  /* 0x0000000000a48947 */ /* 0x000fea0003800000 */
.L_x_3:
[----:B------:R-:W1:Y:S02]  /*1150*/  LDCU UR4, c[0x0][0x390] ;  /* 0x00007200ff0477ac */ /* 0x000e640008000800 */
[----:B-1----:R-:W-:Y:S01]  /*1160*/  IMAD.U32 R7, RZ, RZ, UR4 ;  /* 0x00000004ff077e24 */ /* 0x002fe2000f8e00ff */
[----:B------:R-:W1:Y:S03]  /*1170*/  LDCU.64 UR4, c[0x0][0x3a0] ;  /* 0x00007400ff0477ac */ /* 0x000e660008000a00 */
[----:B------:R-:W-:-:S04]  /*1180*/  IMAD R19, R2, R7, R27 ;  /* 0x0000000702137224 */ /* 0x000fc800078e021b */
[----:B0-----:R-:W-:-:S05]  /*1190*/  IMAD.WIDE.U32 R18, R19, 0x4, R14 ;  /* 0x0000000413127825 */ /* 0x001fca00078e000e */
[----:B------:R-:W2:Y:S04]  /*11a0*/  LDG.E R10, desc[UR36][R18.64] ;  /* 0x00000024120a7981 */ /* 0x000ea8000c1e1900 */
[----:B------:R-:W3:Y:S04]  /*11b0*/  LDG.E R16, desc[UR36][R18.64+0x4] ;  /* 0x0000042412107981 */ /* 0x000ee8000c1e1900 */
[----:B------:R-:W4:Y:S01]  /*11c0*/  LDG.E R20, desc[UR36][R18.64+0x8] ;  /* 0x0000082412147981 */ /* 0x000f22000c1e1900 */
[----:B-1----:R-:W-:Y:S01]  /*11d0*/  IMAD.U32 R11, RZ, RZ, UR5 ;  /* 0x00000005ff0b7e24 */ /* 0x002fe2000f8e00ff */
[----:B--2---:R-:W-:Y:S01]  /*11e0*/  ISETP.GE.AND P5, PT, R10, 0x1, PT ;  /* 0x000000010a00780c */ /* 0x004fe20003fa6270 */
[----:B------:R-:W-:Y:S01]  /*11f0*/  IMAD.U32 R10, RZ, RZ, UR4 ;  /* 0x00000004ff0a7e24 */ /* 0x000fe2000f8e00ff */
[----:B---3--:R-:W-:-:S03]  /*1200*/  ISETP.GE.AND P2, PT, R16, 0x1, PT ;  /* 0x000000011000780c */ /* 0x008fc60003f46270 */
[----:B------:R-:W-:Y:S01]  /*1210*/  IMAD.WIDE.U32 R16, R27, 0x4, R10 ;  /* 0x000000041b107825 */ /* 0x000fe200078e000a */
[----:B----4-:R-:W-:Y:S02]  /*1220*/  ISETP.GE.AND P3, PT, R20, 0x1, PT ;  /* 0x000000011400780c */ /* 0x010fe40003f66270 */
[----:B------:R-:W2:Y:S05]  /*1230*/  LDG.E R20, desc[UR36][R18.64+0xc] ;  /* 0x00000c2412147981 */ /* 0x000eaa000c1e1900 */
[----:B------:R-:W3:Y:S04]  /*1240*/  @P5 LDG.E R21, desc[UR36][R16.64] ;  /* 0x0000002410155981 */ /* 0x000ee8000c1e1900 */
[----:B------:R-:W4:Y:S04]  /*1250*/  @P2 LDG.E R23, desc[UR36][R16.64+0x4] ;  /* 0x0000042410172981 */ /* 0x000f28000c1e1900 */
[----:B------:R-:W5:Y:S01]  /*1260*/  @P3 LDG.E R25, desc[UR36][R16.64+0x8] ;  /* 0x0000082410193981 */ /* 0x000f62000c1e1900 */
[----:B------:R-:W-:-:S02]  /*1270*/  PLOP3.LUT P1, PT, PT, PT, PT, 0x80, 0x8 ;  /* 0x000000000008781c */ /* 0x000fc40003f2f070 */
[----:B---3--:R-:W-:Y:S02]  /*1280*/  @P5 ISETP.GE.AND P6, PT, R21, R0, PT ;  /* 0x000000001500520c */ /* 0x008fe40003fc6270 */
[----:B------:R-:W-:-:S04]  /*1290*/  @P5 VIMNMX R0, PT, PT, R0, R21, PT ;  /* 0x0000001500005248 */ /* 0x000fc80003fe0100 */
[----:B----4-:R-:W-:Y:S02]  /*12a0*/  @P2 ISETP.GE.AND P0, PT, R23, R0, PT ;  /* 0x000000001700220c */ /* 0x010fe40003f06270 */
[----:B------:R-:W-:Y:S02]  /*12b0*/  @P2 VIMNMX R0, PT, PT, R0, R23, PT ;  /* 0x0000001700002248 */ /* 0x000fe40003fe0100 */
[----:B------:R-:W-:Y:S02]  /*12c0*/  @P2 PLOP3.LUT P1, PT, P0, PT, PT, 0x80, 0x8 ;  /* 0x000000000008281c */ /* 0x000fe4000072f070 */
[----:B-----5:R-:W-:Y:S02]  /*12d0*/  @P3 ISETP.GE.AND P4, PT, R25, R0, PT ;  /* 0x000000001900320c */ /* 0x020fe40003f86270 */
[----:B------:R-:W-:Y:S02]  /*12e0*/  PLOP3.LUT P0, PT, PT, PT, PT, 0x80, 0x8 ;  /* 0x000000000008781c */ /* 0x000fe40003f0f070 */
[----:B------:R-:W-:-:S02]  /*12f0*/  @P3 PLOP3.LUT P0, PT, P4, PT, PT, 0x80, 0x8 ;  /* 0x000000000008381c */ /* 0x000fc4000270f070 */
[----:B--2---:R-:W-:-:S13]  /*1300*/  ISETP.GE.AND P4, PT, R20, 0x1, PT ;  /* 0x000000011400780c */ /* 0x004fda0003f86270 */
[----:B------:R-:W2:Y:S01]  /*1310*/  @P4 LDG.E R17, desc[UR36][R16.64+0xc] ;  /* 0x00000c2410114981 */ /* 0x000ea2000c1e1900 */
[----:B------:R-:W-:Y:S02]  /*1320*/  @P3 VIMNMX R0, PT, PT, R0, R25, PT ;  /* 0x0000001900003248 */ /* 0x000fe40003fe0100 */
[C---:B------:R-:W-:Y:S01]  /*1330*/  @P5 SEL R3, R27.reuse, R3, !P6 ;  /* 0x000000031b035207 */ /* 0x040fe20007000000 */
[C---:B------:R-:W-:Y:S01]  /*1340*/  @!P1 VIADD R3, R27.reuse, 0x1 ;  /* 0x000000011b039836 */ /* 0x040fe20000000000 */
[----:B------:R-:W-:Y:S01]  /*1350*/  PLOP3.LUT P1, PT, PT, PT, PT, 0x80, 0x8 ;  /* 0x000000000008781c */ /* 0x000fe20003f2f070 */
[----:B------:R-:W-:Y:S01]  /*1360*/  @!P0 VIADD R3, R27, 0x2 ;  /* 0x000000021b038836 */ /* 0x000fe20000000000 */
[----:B--2---:R-:W-:-:S04]  /*1370*/  @P4 ISETP.GE.AND P5, PT, R17, R0, PT ;  /* 0x000000001100420c */ /* 0x004fc80003fa6270 */
[----:B------:R-:W-:-:S13]  /*1380*/  @P4 PLOP3.LUT P1, PT, P5, PT, PT, 0x80, 0x8 ;  /* 0x000000000008481c */ /* 0x000fda0002f2f070 */
[C---:B------:R-:W-:Y:S02]  /*1390*/  @!P1 VIADD R3, R27.reuse, 0x3 ;  /* 0x000000031b039836 */ /* 0x040fe40000000000 */
[----:B------:R-:W-:-:S05]  /*13a0*/  VIADD R27, R27, 0x4 ;  /* 0x000000041b1b7836 */ /* 0x000fca0000000000 */
[----:B------:R-:W-:Y:S02]  /*13b0*/  ISETP.NE.AND P0, PT, R27, R24, PT ;  /* 0x000000181b00720c */ /* 0x000fe40003f05270 */
[----:B------:R-:W-:-:S11]  /*13c0*/  @P4 VIMNMX R0, PT, PT, R0, R17, PT ;  /* 0x0000001100004248 */ /* 0x000fd60003fe0100 */
[----:B------:R-:W-:Y:S05]  /*13d0*/  @P0 BRA `(.L_x_3) ;  /* 0xfffffffc005c0947 */ /* 0x000fea000383ffff */
.L_x_8:
[----:B------:R-:W-:Y:S05]  /*13e0*/  BSYNC.RECONVERGENT B0 ;  /* 0x0000000000007941 */ /* 0x000fea0003800200 */
.L_x_2:
[----:B------:R-:W-:Y:S01]  /*13f0*/  ISETP.NE.AND P0, PT, R6, RZ, PT ;  /* 0x000000ff0600720c */ /* 0x000fe20003f05270 */
[----:B------:R-:W-:-:S12]  /*1400*/  BSSY.RECONVERGENT B0, `(.L_x_1) ;  /* 0x000001b000007945 */ /* 0x000fd80003800200 */
[----:B------:R-:W-:Y:S05]  /*1410*/  @!P0 BRA `(.L_x_9) ;  /* 0x0000000000648947 */ /* 0x000fea0003800000 */
[----:B0-----:R-:W0:Y:S01]  /*1420*/  LDC.64 R14, c[0x0][0x388] ;  /* 0x0000e200ff0e7b82 */ /* 0x001e220000000a00 */
[----:B------:R-:W-:-:S04]  /*1430*/  IMAD.WIDE.U32 R10, R24, 0x4, R10 ;  /* 0x00000004180a7825 */ /* 0x000fc800078e000a */
[----:B------:R-:W-:Y:S02]  /*1440*/  IMAD R7, R2, R7, R24 ;  /* 0x0000000702077224 */ /* 0x000fe400078e0218 */
[----:B------:R-:W-:Y:S02]  /*1450*/  IMAD.MOV.U32 R16, RZ, RZ, R10 ;  /* 0x000000ffff107224 */ /* 0x000fe400078e000a */
[----:B------:R-:W-:Y:S02]  /*1460*/  IMAD.MOV.U32 R17, RZ, RZ, R11 ;  /* 0x000000ffff117224 */ /* 0x000fe400078e000b */
[----:B------:R-:W-:Y:S02]  /*1470*/  IMAD.MOV R10, RZ, RZ, -R6 ;  /* 0x000000ffff0a7224 */ /* 0x000fe400078e0a06 */
[----:B0-----:R-:W-:-:S07]  /*1480*/  IMAD.WIDE.U32 R14, R7, 0x4, R14 ;  /* 0x00000004070e7825 */ /* 0x001fce00078e000e */
.L_x_10:
[----:B------:R-:W-:Y:S02]  /*1490*/  IMAD.MOV.U32 R6, RZ, RZ, R14 ;  /* 0x000000ffff067224 */ /* 0x000fe400078e000e */
[----:B------:R-:W-:-:S05]  /*14a0*/  IMAD.MOV.U32 R7, RZ, RZ, R15 ;  /* 0x000000ffff077224 */ /* 0x000fca00078e000f */
[----:B------:R-:W2:Y:S02]  /*14b0*/  LDG.E R6, desc[UR36][R6.64] ;  /* 0x0000002406067981 */ /* 0x000ea4000c1e1900 */
[----:B--2---:R-:W-:-:S13]  /*14c0*/  ISETP.GE.AND P0, PT, R6, 0x1, PT ;  /* 0x000000010600780c */ /* 0x004fda0003f06270 */
[----:B------:R-:W-:Y:S02]  /*14d0*/  @P0 IMAD.MOV.U32 R6, RZ, RZ, R16 ;  /* 0x000000ffff060224 */ /* 0x000fe400078e0010 */
[----:B------:R-:W-:-:S05]  /*14e0*/  @P0 IMAD.MOV.U32 R7, RZ, RZ, R17 ;  /* 0x000000ffff070224 */ /* 0x000fca00078e0011 */
[----:B------:R-:W2:Y:S01]  /*14f0*/  @P0 LDG.E R11, desc[UR36][R6.64] ;  /* 0x00000024060b0981 */ /* 0x000ea2000c1e1900 */
[----:B------:R-:W-:Y:S01]  /*1500*/  VIADD R10, R10, 0x1 ;  /* 0x000000010a0a7836 */ /* 0x000fe20000000000 */
[----:B------:R-:W-:Y:S02]  /*1510*/  IADD3 R14, P3, PT, R14, 0x4, RZ ;  /* 0x000000040e0e7810 */ /* 0x000fe40007f7e0ff */
[----:B------:R-:W-:Y:S02]  /*1520*/  IADD3 R16, P2, PT, R16, 0x4, RZ ;  /* 0x0000000410107810 */ /* 0x000fe40007f5e0ff */
[----:B------:R-:W-:Y:S01]  /*1530*/  ISETP.NE.AND P4, PT, R10, RZ, PT ;  /* 0x000000ff0a00720c */ /* 0x000fe20003f85270 */
[----:B------:R-:W-:Y:S02]  /*1540*/  IMAD.X R15, RZ, RZ, R15, P3 ;  /* 0x000000ffff0f7224 */ /* 0x000fe400018e060f */
[----:B------:R-:W-:Y:S01]  /*1550*/  IMAD.X R17, RZ, RZ, R17, P2 ;  /* 0x000000ffff117224 */ /* 0x000fe200010e0611 */
[----:B--2---:R-:W-:-:S02]  /*1560*/  @P0 ISETP.GE.AND P1, PT, R11, R0, PT ;  /* 0x000000000b00020c */ /* 0x004fc40003f26270 */
[----:B------:R-:W-:Y:S02]  /*1570*/  @P0 VIMNMX R0, PT, PT, R0, R11, PT ;  /* 0x0000000b00000248 */ /* 0x000fe40003fe0100 */
[C---:B------:R-:W-:Y:S01]  /*1580*/  @P0 SEL R3, R24.reuse, R3, !P1 ;  /* 0x0000000318030207 */ /* 0x040fe20004800000 */
[----:B------:R-:W-:-:S04]  /*1590*/  VIADD R24, R24, 0x1 ;  /* 0x0000000118187836 */ /* 0x000fc80000000000 */
[----:B------:R-:W-:Y:S05]  /*15a0*/  @P4 BRA `(.L_x_10) ;  /* 0xfffffffc00b84947 */ /* 0x000fea000383ffff */
.L_x_9:
[----:B------:R-:W-:Y:S05]  /*15b0*/  BSYNC.RECONVERGENT B0 ;  /* 0x0000000000007941 */ /* 0x000fea0003800200 */
.L_x_1:
[----:B------:R-:W-:-:S13]  /*15c0*/  ISETP.GT.AND P0, PT, R5, R0, PT ;  /* 0x000000000500720c */ /* 0x000fda0003f04270 */
[----:B------:R-:W-:Y:S05]  /*15d0*/  @!P0 BRA `(.L_x_11) ;  /* 0x0000000000408947 */ /* 0x000fea0003800000 */
[----:B------:R-:W1:Y:S01]  /*15e0*/  LDC.64 R10, c[0x0][0x388] ;  /* 0x0000e200ff0a7b82 */ /* 0x000e620000000a00 */
[----:B------:R-:W2:Y:S07]  /*15f0*/  LDCU UR4, c[0x0][0x390] ;  /* 0x00007200ff0477ac */ /* 0x000eae0008000800 */
[----:B------:R-:W3:Y:S01]  /*1600*/  LDC.64 R12, c[0x0][0x398] ;  /* 0x0000e600ff0c7b82 */ /* 0x000ee20000000a00 */
[----:B--2---:R-:W-:-:S04]  /*1610*/  IMAD R7, R2, UR4, R3 ;  /* 0x0000000402077c24 */ /* 0x004fc8000f8e0203 */
[----:B-1----:R-:W-:-:S05]  /*1620*/  IMAD.WIDE R6, R7, 0x4, R10 ;  /* 0x0000000407067825 */ /* 0x002fca00078e020a */
[----:B------:R-:W0:Y:S02]  /*1630*/  LDG.E R5, desc[UR36][R6.64] ;  /* 0x0000002406057981 */ /* 0x000e24000c1e1900 */
[----:B0-----:R-:W-:Y:S01]  /*1640*/  VIMNMX R15, PT, PT, R4, R5, PT ;  /* 0x00000005040f7248 */ /* 0x001fe20003fe0100 */
[C---:B------:R-:W-:Y:S02]  /*1650*/  IMAD R5, R3.reuse, UR4, R2 ;  /* 0x0000000403057c24 */ /* 0x040fe4000f8e0202 */
[----:B---3--:R-:W-:-:S04]  /*1660*/  IMAD.WIDE R2, R3, 0x4, R12 ;  /* 0x0000000403027825 */ /* 0x008fc800078e020c */
[----:B------:R-:W-:Y:S02]  /*1670*/  IMAD.MOV R17, RZ, RZ, -R15 ;  /* 0x000000ffff117224 */ /* 0x000fe400078e0a0f */
[----:B------:R-:W-:-:S03]  /*1680*/  IMAD.WIDE R4, R5, 0x4, R10 ;  /* 0x0000000405047825 */ /* 0x000fc600078e020a */
[----:B------:R-:W-:Y:S04]  /*1690*/  REDG.E.ADD.STRONG.GPU desc[UR36][R6.64], R17 ;  /* 0x000000110600798e */ /* 0x000fe8000c12e124 */
[----:B------:R-:W-:Y:S04]  /*16a0*/  REDG.E.ADD.STRONG.GPU desc[UR36][R8.64], R17 ;  /* 0x000000110800798e */ /* 0x000fe8000c12e124 */
[----:B------:R-:W-:Y:S04]  /*16b0*/  REDG.E.ADD.STRONG.GPU desc[UR36][R4.64], R15 ;  /* 0x0000000f0400798e */ /* 0x000fe8000c12e124 */
[----:B------:R-:W-:Y:S01]  /*16c0*/  REDG.E.ADD.STRONG.GPU desc[UR36][R2.64], R15 ;  /* 0x0000000f0200798e */ /* 0x000fe2000c12e124 */
[----:B------:R-:W-:Y:S05]  /*16d0*/  EXIT ;  /* 0x000000000000794d */ /* 0x000fea0003800000 */
.L_x_11:
[----:B------:R-:W-:-:S05]  /*16e0*/  VIADD R3, R0, 0x1 ;  /* 0x0000000100037836 */ /* 0x000fca0000000000 */
[----:B------:R-:W-:Y:S01]  /*16f0*/  STG.E desc[UR36][R12.64], R3 ;  /* 0x000000030c007986 */ /* 0x000fe2000c101924 */
[----:B------:R-:W-:Y:S05]  /*1700*/  EXIT ;  /* 0x000000000000794d */ /* 0x000fea0003800000 */
.L_x_12:
[----:B------:R-:W-:-:S00]  /*1710*/  BRA `(.L_x_12) ;  /* 0xfffffffc00fc7947 */ /* 0x000fc0000383ffff */
[----:B------:R-:W-:-:S00]  /*1720*/  NOP ;  /* 0x0000000000007918 */ /* 0x000fc00000000000 */
        /* <DEDUP_REMOVED lines=13> */
.L_x_13:


//--------------------- .nv.global.init           --------------------------
	.section	.nv.global.init,"aw",@progbits
.nv.global.init:
	.type		$str,@object
	.size		$str,(.L_0 - $str)
$str:
        /*0000*/ 	.byte	0x74, 0x68, 0x72, 0x65, 0x61, 0x64, 0x6e, 0x69, 0x64, 0x78, 0x3a, 0x20, 0x25, 0x64, 0x0a, 0x00
.L_0:


//--------------------- .nv.shared.reserved.0     --------------------------
	.section	.nv.shared.reserved.0,"aw",@nobits
	.weak		__nv_reservedSMEM_offset_0_alias
	.size		__nv_reservedSMEM_offset_0_alias, 0, 64
	.other		__nv_reservedSMEM_offset_0_alias,@"STO_CUDA_RESERVED_SHARED STV_DEFAULT"
__nv_reservedSMEM_offset_0_alias:
	.zero		0
	.zero		64


//--------------------- .nv.constant0._ZN8parallel14GoldbergTarjan11pushrelableEPiS1_iS1_S1_i --------------------------
	.section	.nv.constant0._ZN8parallel14GoldbergTarjan11pushrelableEPiS1_iS1_S1_i,"a",@progbits
	.sectionflags	@""
	.align	4
.nv.constant0._ZN8parallel14GoldbergTarjan11pushrelableEPiS1_iS1_S1_i:
	.zero		940


//--------------------- SYMBOLS --------------------------

	.type		.nv.reservedSmem.offset0,@object
	.size		.nv.reservedSmem.offset0,0x4
	.type		vprintf,@function
